//
// Generated by NVIDIA NVVM Compiler
//
// Compiler Build ID: CL-36424714
// Cuda compilation tools, release 13.0, V13.0.88
// Based on NVVM 20.0.0
//

.version 9.0
.target sm_100
.address_size 64

	// .globl	_Z10dotproductPfS_S_

.visible .entry _Z10dotproductPfS_S_(
	.param .u64 .ptr .align 1 _Z10dotproductPfS_S__param_0,
	.param .u64 .ptr .align 1 _Z10dotproductPfS_S__param_1,
	.param .u64 .ptr .align 1 _Z10dotproductPfS_S__param_2
)
{
	.reg .b32 	%r<2>;
	.reg .b32 	%f<4>;
	.reg .b64 	%rd<11>;

	ld.param.u64 	%rd1, [_Z10dotproductPfS_S__param_0];
	ld.param.u64 	%rd2, [_Z10dotproductPfS_S__param_1];
	ld.param.u64 	%rd3, [_Z10dotproductPfS_S__param_2];
	cvta.to.global.u64 	%rd4, %rd3;
	cvta.to.global.u64 	%rd5, %rd2;
	cvta.to.global.u64 	%rd6, %rd1;
	mov.u32 	%r1, %ctaid.x;
	mul.wide.u32 	%rd7, %r1, 4;
	add.s64 	%rd8, %rd6, %rd7;
	ld.global.f32 	%f1, [%rd8];
	add.s64 	%rd9, %rd5, %rd7;
	ld.global.f32 	%f2, [%rd9];
	mul.f32 	%f3, %f1, %f2;
	add.s64 	%rd10, %rd4, %rd7;
	st.global.f32 	[%rd10], %f3;
	ret;

}


// ===== COMPILED SASS (sm_100) =====

	.target	sm_100

	.elftype	@"ET_EXEC"


//--------------------- .note.nv.tkinfo           --------------------------
	.section	.note.nv.tkinfo,"",@"SHT_NOTE"
	.sectionflags	@"SHF_NOTE_NV_TKINFO"
	.tkinfo
        /*0018*/ 	.word	0x00000002
        /*0030*/ 	.string	""
        /*0030*/ 	.string	"ptxas"
        /*0030*/ 	.string	"Cuda compilation tools, release 13.0, V13.0.88"
        /*0030*/ 	.string	"Build cuda_13.0.r13.0/compiler.36424714_0"
        /*0030*/ 	.string	"-arch sm_100 -m 64 "



//--------------------- .note.nv.cuinfo           --------------------------
	.section	.note.nv.cuinfo,"",@"SHT_NOTE"
	.sectionflags	@"SHF_NOTE_NV_CUINFO"
        /*0018*/ 	.short	0x0002
        /*001a*/ 	.short	0x0064
        /*001c*/ 	.short	0x0082
	.zero		2


//--------------------- .nv.info                  --------------------------
	.section	.nv.info,"",@"SHT_CUDA_INFO"
	.align	4


	//----- nvinfo : EIATTR_REGCOUNT
	.align		4
        /*0000*/ 	.byte	0x04, 0x2f
        /*0002*/ 	.short	(.L_1 - .L_0)
	.align		4
.L_0:
        /*0004*/ 	.word	index@(_Z10dotproductPfS_S_)
        /*0008*/ 	.word	0x0000000c


	//----- nvinfo : EIATTR_FRAME_SIZE
	.align		4
.L_1:
        /*000c*/ 	.byte	0x04, 0x11
        /*000e*/ 	.short	(.L_3 - .L_2)
	.align		4
.L_2:
        /*0010*/ 	.word	index@(_Z10dotproductPfS_S_)
        /*0014*/ 	.word	0x00000000


	//----- nvinfo : EIATTR_MIN_STACK_SIZE
	.align		4
.L_3:
        /*0018*/ 	.byte	0x04, 0x12
        /*001a*/ 	.short	(.L_5 - .L_4)
	.align		4
.L_4:
        /*001c*/ 	.word	index@(_Z10dotproductPfS_S_)
        /*0020*/ 	.word	0x00000000
.L_5:


//--------------------- .nv.compat                --------------------------
	.section	.nv.compat,"",@"SHT_CUDA_COMPAT_INFO"
	.align	4
        /*0000*/ 	.byte	0x02, 0x09, 0x00, 0x00, 0x02, 0x02, 0x01, 0x00, 0x02, 0x05, 0x05, 0x00, 0x03, 0x07, 0x01, 0x01
        /*0010*/ 	.byte	0x02, 0x03, 0x00, 0x00, 0x02, 0x06, 0x01, 0x00, 0x04, 0x0b, 0x08, 0x00, 0x09, 0x00, 0x00, 0x00
        /*0020*/ 	.byte	0x00, 0x00, 0x00, 0x00


//--------------------- .nv.info._Z10dotproductPfS_S_ --------------------------
	.section	.nv.info._Z10dotproductPfS_S_,"",@"SHT_CUDA_INFO"
	.sectionflags	@""
	.align	4


	//----- nvinfo : EIATTR_CUDA_API_VERSION
	.align		4
        /*0000*/ 	.byte	0x04, 0x37
        /*0002*/ 	.short	(.L_7 - .L_6)
.L_6:
        /*0004*/ 	.word	0x00000082


	//----- nvinfo : EIATTR_KPARAM_INFO
	.align		4
.L_7:
        /*0008*/ 	.byte	0x04, 0x17
        /*000a*/ 	.short	(.L_9 - .L_8)
.L_8:
        /*000c*/ 	.word	0x00000000
        /*0010*/ 	.short	0x0002
        /*0012*/ 	.short	0x0010
        /*0014*/ 	.byte	0x00, 0xf5, 0x21, 0x00


	//----- nvinfo : EIATTR_KPARAM_INFO
	.align		4
.L_9:
        /*0018*/ 	.byte	0x04, 0x17
        /*001a*/ 	.short	(.L_11 - .L_10)
.L_10:
        /*001c*/ 	.word	0x00000000
        /*0020*/ 	.short	0x0001
        /*0022*/ 	.short	0x0008
        /*0024*/ 	.byte	0x00, 0xf5, 0x21, 0x00


	//----- nvinfo : EIATTR_KPARAM_INFO
	.align		4
.L_11:
        /*0028*/ 	.byte	0x04, 0x17
        /*002a*/ 	.short	(.L_13 - .L_12)
.L_12:
        /*002c*/ 	.word	0x00000000
        /*0030*/ 	.short	0x0000
        /*0032*/ 	.short	0x0000
        /*0034*/ 	.byte	0x00, 0xf5, 0x21, 0x00


	//----- nvinfo : EIATTR_SPARSE_MMA_MASK
	.align		4
.L_13:
        /*0038*/ 	.byte	0x03, 0x50
        /*003a*/ 	.short	0x0000


	//----- nvinfo : EIATTR_MAXREG_COUNT
	.align		4
        /*003c*/ 	.byte	0x03, 0x1b
        /*003e*/ 	.short	0x00ff


	//----- nvinfo : EIATTR_MERCURY_ISA_VERSION
	.align		4
        /*0040*/ 	.byte	0x03, 0x5f
        /*0042*/ 	.short	0x0101


	//----- nvinfo : EIATTR_VRC_CTA_INIT_COUNT
	.align		4
        /*0044*/ 	.byte	0x02, 0x4a
	.zero		1
	.zero		1


	//----- nvinfo : EIATTR_EXIT_INSTR_OFFSETS
	.align		4
        /*0048*/ 	.byte	0x04, 0x1c
        /*004a*/ 	.short	(.L_15 - .L_14)


	//   ....[0]....
.L_14:
        /*004c*/ 	.word	0x000000d0


	//----- nvinfo : EIATTR_CBANK_PARAM_SIZE
	.align		4
.L_15:
        /*0050*/ 	.byte	0x03, 0x19
        /*0052*/ 	.short	0x0018


	//----- nvinfo : EIATTR_PARAM_CBANK
	.align		4
        /*0054*/ 	.byte	0x04, 0x0a
        /*0056*/ 	.short	(.L_17 - .L_16)
	.align		4
.L_16:
        /*0058*/ 	.word	index@(.nv.constant0._Z10dotproductPfS_S_)
        /*005c*/ 	.short	0x0380
        /*005e*/ 	.short	0x0018


	//----- nvinfo : EIATTR_SW_WAR
	.align		4
.L_17:
        /*0060*/ 	.byte	0x04, 0x36
        /*0062*/ 	.short	(.L_19 - .L_18)
.L_18:
        /*0064*/ 	.word	0x00000008
.L_19:


//--------------------- .nv.callgraph             --------------------------
	.section	.nv.callgraph,"",@"SHT_CUDA_CALLGRAPH"
	.align	4
	.sectionentsize	8
	.align		4
        /*0000*/ 	.word	0x00000000
	.align		4
        /*0004*/ 	.word	0xffffffff
	.align		4
        /*0008*/ 	.word	0x00000000
	.align		4
        /*000c*/ 	.word	0xfffffffe
	.align		4
        /*0010*/ 	.word	0x00000000
	.align		4
        /*0014*/ 	.word	0xfffffffd
	.align		4
        /*0018*/ 	.word	0x00000000
	.align		4
        /*001c*/ 	.word	0xfffffffc


//--------------------- .text._Z10dotproductPfS_S_ --------------------------
	.section	.text._Z10dotproductPfS_S_,"ax",@progbits
	.align	128
        .global         _Z10dotproductPfS_S_
        .type           _Z10dotproductPfS_S_,@function
        .size           _Z10dotproductPfS_S_,(.L_x_1 - _Z10dotproductPfS_S_)
        .other          _Z10dotproductPfS_S_,@"STO_CUDA_ENTRY STV_DEFAULT"
_Z10dotproductPfS_S_:
.text._Z10dotproductPfS_S_:
[----:B------:R-:W-:Y:S01]  /*0000*/  LDC R1, c[0x0][0x37c] ;  /* 0x0000df00ff017b82 */ /* 0x000fe20000000800 */
[----:B------:R-:W0:Y:S07]  /*0010*/  S2R R9, SR_CTAID.X ;  /* 0x0000000000097919 */ /* 0x000e2e0000002500 */
[----:B------:R-:W0:Y:S01]  /*0020*/  LDC.64 R2, c[0x0][0x380] ;  /* 0x0000e000ff027b82 */ /* 0x000e220000000a00 */
[----:B------:R-:W1:Y:S07]  /*0030*/  LDCU.64 UR4, c[0x0][0x358] ;  /* 0x00006b00ff0477ac */ /* 0x000e6e0008000a00 */
[----:B------:R-:W2:Y:S08]  /*0040*/  LDC.64 R4, c[0x0][0x388] ;  /* 0x0000e200ff047b82 */ /* 0x000eb00000000a00 */
[----:B------:R-:W3:Y:S01]  /*0050*/  LDC.64 R6, c[0x0][0x390] ;  /* 0x0000e400ff067b82 */ /* 0x000ee20000000a00 */
[----:B0-----:R-:W-:-:S04]  /*0060*/  IMAD.WIDE.U32 R2, R9, 0x4, R2 ;  /* 0x0000000409027825 */ /* 0x001fc800078e0002 */
[C---:B--2---:R-:W-:Y:S02]  /*0070*/  IMAD.WIDE.U32 R4, R9.reuse, 0x4, R4 ;  /* 0x0000000409047825 */ /* 0x044fe400078e0004 */
[----:B-1----:R-:W2:Y:S04]  /*0080*/  LDG.E R2, desc[UR4][R2.64] ;  /* 0x0000000402027981 */ /* 0x002ea8000c1e1900 */
[----:B------:R-:W2:Y:S01]  /*0090*/  LDG.E R5, desc[UR4][R4.64] ;  /* 0x0000000404057981 */ /* 0x000ea2000c1e1900 */
[----:B---3--:R-:W-:-:S04]  /*00a0*/  IMAD.WIDE.U32 R6, R9, 0x4, R6 ;  /* 0x0000000409067825 */ /* 0x008fc800078e0006 */
[----:B--2---:R-:W-:-:S05]  /*00b0*/  FMUL R9, R2, R5 ;  /* 0x0000000502097220 */ /* 0x004fca0000400000 */
[----:B------:R-:W-:Y:S01]  /*00c0*/  STG.E desc[UR4][R6.64], R9 ;  /* 0x0000000906007986 */ /* 0x000fe2000c101904 */
[----:B------:R-:W-:Y:S05]  /*00d0*/  EXIT ;  /* 0x000000000000794d */ /* 0x000fea0003800000 */
.L_x_0:
[----:B------:R-:W-:-:S00]  /*00e0*/  BRA `(.L_x_0) ;  /* 0xfffffffc00fc7947 */ /* 0x000fc0000383ffff */
[----:B------:R-:W-:-:S00]  /*00f0*/  NOP ;  /* 0x0000000000007918 */ /* 0x000fc00000000000 */
        /* <DEDUP_REMOVED lines=8> */
.L_x_1:


//--------------------- .nv.shared.reserved.0     --------------------------
	.section	.nv.shared.reserved.0,"aw",@nobits
	.weak		__nv_reservedSMEM_offset_0_alias
	.size		__nv_reservedSMEM_offset_0_alias, 0, 64
	.other		__nv_reservedSMEM_offset_0_alias,@"STO_CUDA_RESERVED_SHARED STV_DEFAULT"
__nv_reservedSMEM_offset_0_alias:
	.zero		0
	.zero		64


//--------------------- .nv.constant0._Z10dotproductPfS_S_ --------------------------
	.section	.nv.constant0._Z10dotproductPfS_S_,"a",@progbits
	.sectionflags	@""
	.align	4
.nv.constant0._Z10dotproductPfS_S_:
	.zero		920


//--------------------- SYMBOLS --------------------------

	.type		.nv.reservedSmem.offset0,@object
	.size		.nv.reservedSmem.offset0,0x4
